//
// Generated by NVIDIA NVVM Compiler
//
// Compiler Build ID: CL-36424714
// Cuda compilation tools, release 13.0, V13.0.88
// Based on NVVM 20.0.0
//

.version 9.0
.target sm_100
.address_size 64

	// .globl	_Z13sincos_kernelPfS_PKfi

.visible .entry _Z13sincos_kernelPfS_PKfi(
	.param .u64 .ptr .align 1 _Z13sincos_kernelPfS_PKfi_param_0,
	.param .u64 .ptr .align 1 _Z13sincos_kernelPfS_PKfi_param_1,
	.param .u64 .ptr .align 1 _Z13sincos_kernelPfS_PKfi_param_2,
	.param .u32 _Z13sincos_kernelPfS_PKfi_param_3
)
{
	.reg .pred 	%p<2>;
	.reg .b32 	%r<6>;
	.reg .b32 	%f<12>;
	.reg .b64 	%rd<11>;

	ld.param.u64 	%rd1, [_Z13sincos_kernelPfS_PKfi_param_0];
	ld.param.u64 	%rd2, [_Z13sincos_kernelPfS_PKfi_param_1];
	ld.param.u64 	%rd3, [_Z13sincos_kernelPfS_PKfi_param_2];
	ld.param.u32 	%r2, [_Z13sincos_kernelPfS_PKfi_param_3];
	mov.u32 	%r3, %ctaid.x;
	mov.u32 	%r4, %ntid.x;
	mov.u32 	%r5, %tid.x;
	mad.lo.s32 	%r1, %r3, %r4, %r5;
	setp.ge.s32 	%p1, %r1, %r2;
	@%p1 bra 	$L__BB0_2;
	cvta.to.global.u64 	%rd4, %rd3;
	cvta.to.global.u64 	%rd5, %rd1;
	cvta.to.global.u64 	%rd6, %rd2;
	mul.wide.s32 	%rd7, %r1, 4;
	add.s64 	%rd8, %rd4, %rd7;
	ld.global.f32 	%f1, [%rd8];
	mul.f32 	%f2, %f1, %f1;
	fma.rn.f32 	%f3, %f2, 0f00000000, 0f3C088889;
	fma.rn.f32 	%f4, %f2, %f3, 0fBE2AAAAB;
	fma.rn.f32 	%f5, %f2, %f4, 0f3F800000;
	mul.f32 	%f6, %f1, %f5;
	add.s64 	%rd9, %rd5, %rd7;
	st.global.f32 	[%rd9], %f6;
	ld.global.f32 	%f7, [%rd8];
	mul.f32 	%f8, %f7, %f7;
	fma.rn.f32 	%f9, %f8, 0f00000000, 0f3D2AAAAB;
	fma.rn.f32 	%f10, %f8, %f9, 0fBF000000;
	fma.rn.f32 	%f11, %f8, %f10, 0f3F800000;
	add.s64 	%rd10, %rd6, %rd7;
	st.global.f32 	[%rd10], %f11;
$L__BB0_2:
	ret;

}


// ===== COMPILED SASS (sm_100) =====

	.target	sm_100

	.elftype	@"ET_EXEC"


//--------------------- .note.nv.tkinfo           --------------------------
	.section	.note.nv.tkinfo,"",@"SHT_NOTE"
	.sectionflags	@"SHF_NOTE_NV_TKINFO"
	.tkinfo
        /*0018*/ 	.word	0x00000002
        /*0030*/ 	.string	""
        /*0030*/ 	.string	"ptxas"
        /*0030*/ 	.string	"Cuda compilation tools, release 13.0, V13.0.88"
        /*0030*/ 	.string	"Build cuda_13.0.r13.0/compiler.36424714_0"
        /*0030*/ 	.string	"-arch sm_100 -m 64 "



//--------------------- .note.nv.cuinfo           --------------------------
	.section	.note.nv.cuinfo,"",@"SHT_NOTE"
	.sectionflags	@"SHF_NOTE_NV_CUINFO"
        /*0018*/ 	.short	0x0002
        /*001a*/ 	.short	0x0064
        /*001c*/ 	.short	0x0082
	.zero		2


//--------------------- .nv.info                  --------------------------
	.section	.nv.info,"",@"SHT_CUDA_INFO"
	.align	4


	//----- nvinfo : EIATTR_REGCOUNT
	.align		4
        /*0000*/ 	.byte	0x04, 0x2f
        /*0002*/ 	.short	(.L_1 - .L_0)
	.align		4
.L_0:
        /*0004*/ 	.word	index@(_Z13sincos_kernelPfS_PKfi)
        /*0008*/ 	.word	0x00000010


	//----- nvinfo : EIATTR_FRAME_SIZE
	.align		4
.L_1:
        /*000c*/ 	.byte	0x04, 0x11
        /*000e*/ 	.short	(.L_3 - .L_2)
	.align		4
.L_2:
        /*0010*/ 	.word	index@(_Z13sincos_kernelPfS_PKfi)
        /*0014*/ 	.word	0x00000000


	//----- nvinfo : EIATTR_MIN_STACK_SIZE
	.align		4
.L_3:
        /*0018*/ 	.byte	0x04, 0x12
        /*001a*/ 	.short	(.L_5 - .L_4)
	.align		4
.L_4:
        /*001c*/ 	.word	index@(_Z13sincos_kernelPfS_PKfi)
        /*0020*/ 	.word	0x00000000
.L_5:


//--------------------- .nv.compat                --------------------------
	.section	.nv.compat,"",@"SHT_CUDA_COMPAT_INFO"
	.align	4
        /*0000*/ 	.byte	0x02, 0x09, 0x00, 0x00, 0x02, 0x02, 0x01, 0x00, 0x02, 0x05, 0x05, 0x00, 0x03, 0x07, 0x01, 0x01
        /*0010*/ 	.byte	0x02, 0x03, 0x00, 0x00, 0x02, 0x06, 0x01, 0x00, 0x04, 0x0b, 0x08, 0x00, 0x09, 0x00, 0x00, 0x00
        /*0020*/ 	.byte	0x00, 0x00, 0x00, 0x00


//--------------------- .nv.info._Z13sincos_kernelPfS_PKfi --------------------------
	.section	.nv.info._Z13sincos_kernelPfS_PKfi,"",@"SHT_CUDA_INFO"
	.sectionflags	@""
	.align	4


	//----- nvinfo : EIATTR_CUDA_API_VERSION
	.align		4
        /*0000*/ 	.byte	0x04, 0x37
        /*0002*/ 	.short	(.L_7 - .L_6)
.L_6:
        /*0004*/ 	.word	0x00000082


	//----- nvinfo : EIATTR_KPARAM_INFO
	.align		4
.L_7:
        /*0008*/ 	.byte	0x04, 0x17
        /*000a*/ 	.short	(.L_9 - .L_8)
.L_8:
        /*000c*/ 	.word	0x00000000
        /*0010*/ 	.short	0x0003
        /*0012*/ 	.short	0x0018
        /*0014*/ 	.byte	0x00, 0xf0, 0x11, 0x00


	//----- nvinfo : EIATTR_KPARAM_INFO
	.align		4
.L_9:
        /*0018*/ 	.byte	0x04, 0x17
        /*001a*/ 	.short	(.L_11 - .L_10)
.L_10:
        /*001c*/ 	.word	0x00000000
        /*0020*/ 	.short	0x0002
        /*0022*/ 	.short	0x0010
        /*0024*/ 	.byte	0x00, 0xf5, 0x21, 0x00


	//----- nvinfo : EIATTR_KPARAM_INFO
	.align		4
.L_11:
        /*0028*/ 	.byte	0x04, 0x17
        /*002a*/ 	.short	(.L_13 - .L_12)
.L_12:
        /*002c*/ 	.word	0x00000000
        /*0030*/ 	.short	0x0001
        /*0032*/ 	.short	0x0008
        /*0034*/ 	.byte	0x00, 0xf5, 0x21, 0x00


	//----- nvinfo : EIATTR_KPARAM_INFO
	.align		4
.L_13:
        /*0038*/ 	.byte	0x04, 0x17
        /*003a*/ 	.short	(.L_15 - .L_14)
.L_14:
        /*003c*/ 	.word	0x00000000
        /*0040*/ 	.short	0x0000
        /*0042*/ 	.short	0x0000
        /*0044*/ 	.byte	0x00, 0xf5, 0x21, 0x00


	//----- nvinfo : EIATTR_SPARSE_MMA_MASK
	.align		4
.L_15:
        /*0048*/ 	.byte	0x03, 0x50
        /*004a*/ 	.short	0x0000


	//----- nvinfo : EIATTR_MAXREG_COUNT
	.align		4
        /*004c*/ 	.byte	0x03, 0x1b
        /*004e*/ 	.short	0x00ff


	//----- nvinfo : EIATTR_MERCURY_ISA_VERSION
	.align		4
        /*0050*/ 	.byte	0x03, 0x5f
        /*0052*/ 	.short	0x0101


	//----- nvinfo : EIATTR_VRC_CTA_INIT_COUNT
	.align		4
        /*0054*/ 	.byte	0x02, 0x4a
	.zero		1
	.zero		1


	//----- nvinfo : EIATTR_EXIT_INSTR_OFFSETS
	.align		4
        /*0058*/ 	.byte	0x04, 0x1c
        /*005a*/ 	.short	(.L_17 - .L_16)


	//   ....[0]....
.L_16:
        /*005c*/ 	.word	0x00000070


	//   ....[1]....
        /*0060*/ 	.word	0x000001c0


	//----- nvinfo : EIATTR_CBANK_PARAM_SIZE
	.align		4
.L_17:
        /*0064*/ 	.byte	0x03, 0x19
        /*0066*/ 	.short	0x001c


	//----- nvinfo : EIATTR_PARAM_CBANK
	.align		4
        /*0068*/ 	.byte	0x04, 0x0a
        /*006a*/ 	.short	(.L_19 - .L_18)
	.align		4
.L_18:
        /*006c*/ 	.word	index@(.nv.constant0._Z13sincos_kernelPfS_PKfi)
        /*0070*/ 	.short	0x0380
        /*0072*/ 	.short	0x001c


	//----- nvinfo : EIATTR_SW_WAR
	.align		4
.L_19:
        /*0074*/ 	.byte	0x04, 0x36
        /*0076*/ 	.short	(.L_21 - .L_20)
.L_20:
        /*0078*/ 	.word	0x00000008
.L_21:


//--------------------- .nv.callgraph             --------------------------
	.section	.nv.callgraph,"",@"SHT_CUDA_CALLGRAPH"
	.align	4
	.sectionentsize	8
	.align		4
        /*0000*/ 	.word	0x00000000
	.align		4
        /*0004*/ 	.word	0xffffffff
	.align		4
        /*0008*/ 	.word	0x00000000
	.align		4
        /*000c*/ 	.word	0xfffffffe
	.align		4
        /*0010*/ 	.word	0x00000000
	.align		4
        /*0014*/ 	.word	0xfffffffd
	.align		4
        /*0018*/ 	.word	0x00000000
	.align		4
        /*001c*/ 	.word	0xfffffffc


//--------------------- .text._Z13sincos_kernelPfS_PKfi --------------------------
	.section	.text._Z13sincos_kernelPfS_PKfi,"ax",@progbits
	.align	128
        .global         _Z13sincos_kernelPfS_PKfi
        .type           _Z13sincos_kernelPfS_PKfi,@function
        .size           _Z13sincos_kernelPfS_PKfi,(.L_x_1 - _Z13sincos_kernelPfS_PKfi)
        .other          _Z13sincos_kernelPfS_PKfi,@"STO_CUDA_ENTRY STV_DEFAULT"
_Z13sincos_kernelPfS_PKfi:
.text._Z13sincos_kernelPfS_PKfi:
[----:B------:R-:W-:Y:S01]  /*0000*/  LDC R1, c[0x0][0x37c] ;  /* 0x0000df00ff017b82 */ /* 0x000fe20000000800 */
[----:B------:R-:W0:Y:S07]  /*0010*/  S2R R0, SR_TID.X ;  /* 0x0000000000007919 */ /* 0x000e2e0000002100 */
[----:B------:R-:W0:Y:S01]  /*0020*/  S2UR UR4, SR_CTAID.X ;  /* 0x00000000000479c3 */ /* 0x000e220000002500 */
[----:B------:R-:W1:Y:S07]  /*0030*/  LDCU UR5, c[0x0][0x398] ;  /* 0x00007300ff0577ac */ /* 0x000e6e0008000800 */
[----:B------:R-:W0:Y:S02]  /*0040*/  LDC R9, c[0x0][0x360] ;  /* 0x0000d800ff097b82 */ /* 0x000e240000000800 */
[----:B0-----:R-:W-:-:S05]  /*0050*/  IMAD R9, R9, UR4, R0 ;  /* 0x0000000409097c24 */ /* 0x001fca000f8e0200 */
[----:B-1----:R-:W-:-:S13]  /*0060*/  ISETP.GE.AND P0, PT, R9, UR5, PT ;  /* 0x0000000509007c0c */ /* 0x002fda000bf06270 */
[----:B------:R-:W-:Y:S05]  /*0070*/  @P0 EXIT ;  /* 0x000000000000094d */ /* 0x000fea0003800000 */
[----:B------:R-:W0:Y:S01]  /*0080*/  LDC.64 R2, c[0x0][0x390] ;  /* 0x0000e400ff027b82 */ /* 0x000e220000000a00 */
[----:B------:R-:W1:Y:S07]  /*0090*/  LDCU.64 UR4, c[0x0][0x358] ;  /* 0x00006b00ff0477ac */ /* 0x000e6e0008000a00 */
[----:B------:R-:W2:Y:S01]  /*00a0*/  LDC.64 R4, c[0x0][0x380] ;  /* 0x0000e000ff047b82 */ /* 0x000ea20000000a00 */
[----:B0-----:R-:W-:-:S05]  /*00b0*/  IMAD.WIDE R2, R9, 0x4, R2 ;  /* 0x0000000409027825 */ /* 0x001fca00078e0202 */
[----:B-1----:R-:W3:Y:S01]  /*00c0*/  LDG.E R0, desc[UR4][R2.64] ;  /* 0x0000000402007981 */ /* 0x002ee2000c1e1900 */
[----:B--2---:R-:W-:-:S04]  /*00d0*/  IMAD.WIDE R4, R9, 0x4, R4 ;  /* 0x0000000409047825 */ /* 0x004fc800078e0204 */
[----:B---3--:R-:W-:-:S04]  /*00e0*/  FMUL R6, R0, R0 ;  /* 0x0000000000067220 */ /* 0x008fc80000400000 */
[----:B------:R-:W-:-:S04]  /*00f0*/  FFMA R7, RZ, R6, 0.0083333337679505348206 ;  /* 0x3c088889ff077423 */ /* 0x000fc80000000006 */
[----:B------:R-:W-:-:S04]  /*0100*/  FFMA R7, R6, R7, -0.16666667163372039795 ;  /* 0xbe2aaaab06077423 */ /* 0x000fc80000000007 */
[----:B------:R-:W-:-:S04]  /*0110*/  FFMA R7, R6, R7, 1 ;  /* 0x3f80000006077423 */ /* 0x000fc80000000007 */
[----:B------:R-:W-:Y:S02]  /*0120*/  FMUL R11, R0, R7 ;  /* 0x00000007000b7220 */ /* 0x000fe40000400000 */
[----:B------:R-:W0:Y:S03]  /*0130*/  LDC.64 R6, c[0x0][0x388] ;  /* 0x0000e200ff067b82 */ /* 0x000e260000000a00 */
[----:B------:R-:W-:Y:S04]  /*0140*/  STG.E desc[UR4][R4.64], R11 ;  /* 0x0000000b04007986 */ /* 0x000fe8000c101904 */
[----:B------:R-:W2:Y:S01]  /*0150*/  LDG.E R0, desc[UR4][R2.64] ;  /* 0x0000000402007981 */ /* 0x000ea2000c1e1900 */
[----:B0-----:R-:W-:-:S04]  /*0160*/  IMAD.WIDE R6, R9, 0x4, R6 ;  /* 0x0000000409067825 */ /* 0x001fc800078e0206 */
[----:B--2---:R-:W-:-:S04]  /*0170*/  FMUL R0, R0, R0 ;  /* 0x0000000000007220 */ /* 0x004fc80000400000 */
[----:B------:R-:W-:-:S04]  /*0180*/  FFMA R13, RZ, R0, 0.041666667908430099487 ;  /* 0x3d2aaaabff0d7423 */ /* 0x000fc80000000000 */
[----:B------:R-:W-:-:S04]  /*0190*/  FFMA R13, R0, R13, -0.5 ;  /* 0xbf000000000d7423 */ /* 0x000fc8000000000d */
[----:B------:R-:W-:-:S05]  /*01a0*/  FFMA R13, R0, R13, 1 ;  /* 0x3f800000000d7423 */ /* 0x000fca000000000d */
[----:B------:R-:W-:Y:S01]  /*01b0*/  STG.E desc[UR4][R6.64], R13 ;  /* 0x0000000d06007986 */ /* 0x000fe2000c101904 */
[----:B------:R-:W-:Y:S05]  /*01c0*/  EXIT ;  /* 0x000000000000794d */ /* 0x000fea0003800000 */
.L_x_0:
[----:B------:R-:W-:-:S00]  /*01d0*/  BRA `(.L_x_0) ;  /* 0xfffffffc00fc7947 */ /* 0x000fc0000383ffff */
[----:B------:R-:W-:-:S00]  /*01e0*/  NOP ;  /* 0x0000000000007918 */ /* 0x000fc00000000000 */
        /* <DEDUP_REMOVED lines=9> */
.L_x_1:


//--------------------- .nv.shared.reserved.0     --------------------------
	.section	.nv.shared.reserved.0,"aw",@nobits
	.weak		__nv_reservedSMEM_offset_0_alias
	.size		__nv_reservedSMEM_offset_0_alias, 0, 64
	.other		__nv_reservedSMEM_offset_0_alias,@"STO_CUDA_RESERVED_SHARED STV_DEFAULT"
__nv_reservedSMEM_offset_0_alias:
	.zero		0
	.zero		64


//--------------------- .nv.constant0._Z13sincos_kernelPfS_PKfi --------------------------
	.section	.nv.constant0._Z13sincos_kernelPfS_PKfi,"a",@progbits
	.sectionflags	@""
	.align	4
.nv.constant0._Z13sincos_kernelPfS_PKfi:
	.zero		924


//--------------------- SYMBOLS --------------------------

	.type		.nv.reservedSmem.offset0,@object
	.size		.nv.reservedSmem.offset0,0x4
